//
// Generated by NVIDIA NVVM Compiler
//
// Compiler Build ID: CL-36424714
// Cuda compilation tools, release 13.0, V13.0.88
// Based on NVVM 20.0.0
//

.version 9.0
.target sm_100
.address_size 64

	// .globl	_Z12consecutivosv

.visible .entry _Z12consecutivosv()
{


	ret;

}


// ===== COMPILED SASS (sm_100) =====

	.target	sm_100

	.elftype	@"ET_EXEC"


//--------------------- .note.nv.tkinfo           --------------------------
	.section	.note.nv.tkinfo,"",@"SHT_NOTE"
	.sectionflags	@"SHF_NOTE_NV_TKINFO"
	.tkinfo
        /*0018*/ 	.word	0x00000002
        /*0030*/ 	.string	""
        /*0030*/ 	.string	"ptxas"
        /*0030*/ 	.string	"Cuda compilation tools, release 13.0, V13.0.88"
        /*0030*/ 	.string	"Build cuda_13.0.r13.0/compiler.36424714_0"
        /*0030*/ 	.string	"-arch sm_100 -m 64 "



//--------------------- .note.nv.cuinfo           --------------------------
	.section	.note.nv.cuinfo,"",@"SHT_NOTE"
	.sectionflags	@"SHF_NOTE_NV_CUINFO"
        /*0018*/ 	.short	0x0002
        /*001a*/ 	.short	0x0064
        /*001c*/ 	.short	0x0082
	.zero		2


//--------------------- .nv.info                  --------------------------
	.section	.nv.info,"",@"SHT_CUDA_INFO"
	.align	4


	//----- nvinfo : EIATTR_REGCOUNT
	.align		4
        /*0000*/ 	.byte	0x04, 0x2f
        /*0002*/ 	.short	(.L_1 - .L_0)
	.align		4
.L_0:
        /*0004*/ 	.word	index@(_Z12consecutivosv)
        /*0008*/ 	.word	0x00000004


	//----- nvinfo : EIATTR_FRAME_SIZE
	.align		4
.L_1:
        /*000c*/ 	.byte	0x04, 0x11
        /*000e*/ 	.short	(.L_3 - .L_2)
	.align		4
.L_2:
        /*0010*/ 	.word	index@(_Z12consecutivosv)
        /*0014*/ 	.word	0x00000000


	//----- nvinfo : EIATTR_MIN_STACK_SIZE
	.align		4
.L_3:
        /*0018*/ 	.byte	0x04, 0x12
        /*001a*/ 	.short	(.L_5 - .L_4)
	.align		4
.L_4:
        /*001c*/ 	.word	index@(_Z12consecutivosv)
        /*0020*/ 	.word	0x00000000
.L_5:


//--------------------- .nv.compat                --------------------------
	.section	.nv.compat,"",@"SHT_CUDA_COMPAT_INFO"
	.align	4
        /*0000*/ 	.byte	0x02, 0x09, 0x00, 0x00, 0x02, 0x02, 0x01, 0x00, 0x02, 0x05, 0x05, 0x00, 0x03, 0x07, 0x01, 0x01
        /*0010*/ 	.byte	0x02, 0x03, 0x00, 0x00, 0x02, 0x06, 0x01, 0x00, 0x04, 0x0b, 0x08, 0x00, 0x09, 0x00, 0x00, 0x00
        /*0020*/ 	.byte	0x00, 0x00, 0x00, 0x00


//--------------------- .nv.info._Z12consecutivosv --------------------------
	.section	.nv.info._Z12consecutivosv,"",@"SHT_CUDA_INFO"
	.sectionflags	@""
	.align	4


	//----- nvinfo : EIATTR_CUDA_API_VERSION
	.align		4
        /*0000*/ 	.byte	0x04, 0x37
        /*0002*/ 	.short	(.L_7 - .L_6)
.L_6:
        /*0004*/ 	.word	0x00000082


	//----- nvinfo : EIATTR_SPARSE_MMA_MASK
	.align		4
.L_7:
        /*0008*/ 	.byte	0x03, 0x50
        /*000a*/ 	.short	0x0000


	//----- nvinfo : EIATTR_MAXREG_COUNT
	.align		4
        /*000c*/ 	.byte	0x03, 0x1b
        /*000e*/ 	.short	0x00ff


	//----- nvinfo : EIATTR_MERCURY_ISA_VERSION
	.align		4
        /*0010*/ 	.byte	0x03, 0x5f
        /*0012*/ 	.short	0x0101


	//----- nvinfo : EIATTR_VRC_CTA_INIT_COUNT
	.align		4
        /*0014*/ 	.byte	0x02, 0x4a
	.zero		1
	.zero		1


	//----- nvinfo : EIATTR_EXIT_INSTR_OFFSETS
	.align		4
        /*0018*/ 	.byte	0x04, 0x1c
        /*001a*/ 	.short	(.L_9 - .L_8)


	//   ....[0]....
.L_8:
        /*001c*/ 	.word	0x00000010


	//----- nvinfo : EIATTR_SW_WAR
	.align		4
.L_9:
        /*0020*/ 	.byte	0x04, 0x36
        /*0022*/ 	.short	(.L_11 - .L_10)
.L_10:
        /*0024*/ 	.word	0x00000008
.L_11:


//--------------------- .nv.callgraph             --------------------------
	.section	.nv.callgraph,"",@"SHT_CUDA_CALLGRAPH"
	.align	4
	.sectionentsize	8
	.align		4
        /*0000*/ 	.word	0x00000000
	.align		4
        /*0004*/ 	.word	0xffffffff
	.align		4
        /*0008*/ 	.word	0x00000000
	.align		4
        /*000c*/ 	.word	0xfffffffe
	.align		4
        /*0010*/ 	.word	0x00000000
	.align		4
        /*0014*/ 	.word	0xfffffffd
	.align		4
        /*0018*/ 	.word	0x00000000
	.align		4
        /*001c*/ 	.word	0xfffffffc


//--------------------- .text._Z12consecutivosv   --------------------------
	.section	.text._Z12consecutivosv,"ax",@progbits
	.align	128
        .global         _Z12consecutivosv
        .type           _Z12consecutivosv,@function
        .size           _Z12consecutivosv,(.L_x_1 - _Z12consecutivosv)
        .other          _Z12consecutivosv,@"STO_CUDA_ENTRY STV_DEFAULT"
_Z12consecutivosv:
.text._Z12consecutivosv:
[----:B------:R-:W-:Y:S01]  /*0000*/  LDC R1, c[0x0][0x37c] ;  /* 0x0000df00ff017b82 */ /* 0x000fe20000000800 */
[----:B------:R-:W-:Y:S05]  /*0010*/  EXIT ;  /* 0x000000000000794d */ /* 0x000fea0003800000 */
.L_x_0:
[----:B------:R-:W-:-:S00]  /*0020*/  BRA `(.L_x_0) ;  /* 0xfffffffc00fc7947 */ /* 0x000fc0000383ffff */
[----:B------:R-:W-:-:S00]  /*0030*/  NOP ;  /* 0x0000000000007918 */ /* 0x000fc00000000000 */
        /* <DEDUP_REMOVED lines=12> */
.L_x_1:


//--------------------- .nv.shared.reserved.0     --------------------------
	.section	.nv.shared.reserved.0,"aw",@nobits
	.weak		__nv_reservedSMEM_offset_0_alias
	.size		__nv_reservedSMEM_offset_0_alias, 0, 64
	.other		__nv_reservedSMEM_offset_0_alias,@"STO_CUDA_RESERVED_SHARED STV_DEFAULT"
__nv_reservedSMEM_offset_0_alias:
	.zero		0
	.zero		64


//--------------------- .nv.constant0._Z12consecutivosv --------------------------
	.section	.nv.constant0._Z12consecutivosv,"a",@progbits
	.sectionflags	@""
	.align	4
.nv.constant0._Z12consecutivosv:
	.zero		896


//--------------------- SYMBOLS --------------------------

	.type		.nv.reservedSmem.offset0,@object
	.size		.nv.reservedSmem.offset0,0x4
